//
// Generated by NVIDIA NVVM Compiler
//
// Compiler Build ID: CL-36424714
// Cuda compilation tools, release 13.0, V13.0.88
// Based on NVVM 20.0.0
//

.version 9.0
.target sm_100
.address_size 64

	// .globl	_Z9factorialv
.extern .func  (.param .b32 func_retval0) vprintf
(
	.param .b64 vprintf_param_0,
	.param .b64 vprintf_param_1
)
;
.global .align 1 .b8 $str[8] = {37, 100, 33, 61, 37, 100, 10};

.visible .entry _Z9factorialv()
{
	.local .align 8 .b8 	__local_depot0[8];
	.reg .b64 	%SP;
	.reg .b64 	%SPL;
	.reg .pred 	%p<7>;
	.reg .b32 	%r<50>;
	.reg .b64 	%rd<5>;

	mov.u64 	%SPL, __local_depot0;
	cvta.local.u64 	%SP, %SPL;
	mov.u32 	%r26, %tid.x;
	add.s32 	%r1, %r26, 1;
	and.b32  	%r2, %r1, 3;
	setp.lt.u32 	%p1, %r26, 3;
	mov.b32 	%r44, 1;
	@%p1 bra 	$L__BB0_4;
	and.b32  	%r3, %r1, 2044;
	mov.b32 	%r41, 1;
	mov.b32 	%r40, 2;
$L__BB0_2:
	add.s32 	%r30, %r40, -1;
	setp.eq.s32 	%p2, %r40, 2;
	mul.lo.s32 	%r31, %r30, %r49;
	selp.b32 	%r32, 1, %r31, %p2;
	add.s32 	%r33, %r40, 2;
	mul.lo.s32 	%r34, %r40, %r32;
	mad.lo.s32 	%r35, %r34, %r40, %r34;
	add.s32 	%r36, %r41, 3;
	mul.lo.s32 	%r49, %r33, %r35;
	add.s32 	%r41, %r41, 4;
	add.s32 	%r40, %r40, 4;
	setp.ne.s32 	%p3, %r36, %r3;
	@%p3 bra 	$L__BB0_2;
	add.s32 	%r44, %r40, -1;
$L__BB0_4:
	setp.eq.s32 	%p4, %r2, 0;
	@%p4 bra 	$L__BB0_7;
	add.s32 	%r47, %r44, -1;
	neg.s32 	%r46, %r2;
$L__BB0_6:
	.pragma "nounroll";
	add.s32 	%r19, %r47, 1;
	setp.eq.s32 	%p5, %r19, 1;
	mad.lo.s32 	%r37, %r49, %r47, %r49;
	selp.b32 	%r49, 1, %r37, %p5;
	add.s32 	%r46, %r46, 1;
	setp.ne.s32 	%p6, %r46, 0;
	mov.u32 	%r47, %r19;
	@%p6 bra 	$L__BB0_6;
$L__BB0_7:
	add.u64 	%rd1, %SP, 0;
	add.u64 	%rd2, %SPL, 0;
	st.local.v2.u32 	[%rd2], {%r1, %r49};
	mov.u64 	%rd3, $str;
	cvta.global.u64 	%rd4, %rd3;
	{ // callseq 0, 0
	.param .b64 param0;
	st.param.b64 	[param0], %rd4;
	.param .b64 param1;
	st.param.b64 	[param1], %rd1;
	.param .b32 retval0;
	call.uni (retval0), 
	vprintf, 
	(
	param0, 
	param1
	);
	ld.param.b32 	%r38, [retval0];
	} // callseq 0
	ret;

}


// ===== COMPILED SASS (sm_100) =====

	.target	sm_100

	.elftype	@"ET_EXEC"


//--------------------- .note.nv.tkinfo           --------------------------
	.section	.note.nv.tkinfo,"",@"SHT_NOTE"
	.sectionflags	@"SHF_NOTE_NV_TKINFO"
	.tkinfo
        /*0018*/ 	.word	0x00000002
        /*0030*/ 	.string	""
        /*0030*/ 	.string	"ptxas"
        /*0030*/ 	.string	"Cuda compilation tools, release 13.0, V13.0.88"
        /*0030*/ 	.string	"Build cuda_13.0.r13.0/compiler.36424714_0"
        /*0030*/ 	.string	"-arch sm_100 -m 64 "



//--------------------- .note.nv.cuinfo           --------------------------
	.section	.note.nv.cuinfo,"",@"SHT_NOTE"
	.sectionflags	@"SHF_NOTE_NV_CUINFO"
        /*0018*/ 	.short	0x0002
        /*001a*/ 	.short	0x0064
        /*001c*/ 	.short	0x0082
	.zero		2


//--------------------- .nv.info                  --------------------------
	.section	.nv.info,"",@"SHT_CUDA_INFO"
	.align	4


	//----- nvinfo : EIATTR_REGCOUNT
	.align		4
        /*0000*/ 	.byte	0x04, 0x2f
        /*0002*/ 	.short	(.L_2 - .L_1)
	.align		4
.L_1:
        /*0004*/ 	.word	index@(_Z9factorialv)
        /*0008*/ 	.word	0x00000018


	//----- nvinfo : EIATTR_FRAME_SIZE
	.align		4
.L_2:
        /*000c*/ 	.byte	0x04, 0x11
        /*000e*/ 	.short	(.L_4 - .L_3)
	.align		4
.L_3:
        /*0010*/ 	.word	index@(_Z9factorialv)
        /*0014*/ 	.word	0x00000008


	//----- nvinfo : EIATTR_MIN_STACK_SIZE
	.align		4
.L_4:
        /*0018*/ 	.byte	0x04, 0x12
        /*001a*/ 	.short	(.L_6 - .L_5)
	.align		4
.L_5:
        /*001c*/ 	.word	index@(_Z9factorialv)
        /*0020*/ 	.word	0x00000008
.L_6:


//--------------------- .nv.compat                --------------------------
	.section	.nv.compat,"",@"SHT_CUDA_COMPAT_INFO"
	.align	4
        /*0000*/ 	.byte	0x02, 0x09, 0x00, 0x00, 0x02, 0x02, 0x01, 0x00, 0x02, 0x05, 0x05, 0x00, 0x03, 0x07, 0x01, 0x01
        /*0010*/ 	.byte	0x02, 0x03, 0x00, 0x00, 0x02, 0x06, 0x01, 0x00, 0x04, 0x0b, 0x08, 0x00, 0x09, 0x00, 0x00, 0x00
        /*0020*/ 	.byte	0x00, 0x00, 0x00, 0x00


//--------------------- .nv.info._Z9factorialv    --------------------------
	.section	.nv.info._Z9factorialv,"",@"SHT_CUDA_INFO"
	.sectionflags	@""
	.align	4


	//----- nvinfo : EIATTR_CUDA_API_VERSION
	.align		4
        /*0000*/ 	.byte	0x04, 0x37
        /*0002*/ 	.short	(.L_8 - .L_7)
.L_7:
        /*0004*/ 	.word	0x00000082


	//----- nvinfo : EIATTR_SPARSE_MMA_MASK
	.align		4
.L_8:
        /*0008*/ 	.byte	0x03, 0x50
        /*000a*/ 	.short	0x0000


	//----- nvinfo : EIATTR_MAXREG_COUNT
	.align		4
        /*000c*/ 	.byte	0x03, 0x1b
        /*000e*/ 	.short	0x00ff


	//----- nvinfo : EIATTR_EXTERNS
	.align		4
        /*0010*/ 	.byte	0x04, 0x0f
        /*0012*/ 	.short	(.L_10 - .L_9)


	//   ....[0]....
	.align		4
.L_9:
        /*0014*/ 	.word	index@(vprintf)


	//----- nvinfo : EIATTR_MERCURY_ISA_VERSION
	.align		4
.L_10:
        /*0018*/ 	.byte	0x03, 0x5f
        /*001a*/ 	.short	0x0101


	//----- nvinfo : EIATTR_VRC_CTA_INIT_COUNT
	.align		4
        /*001c*/ 	.byte	0x02, 0x4a
	.zero		1
	.zero		1


	//----- nvinfo : EIATTR_SYSCALL_OFFSETS
	.align		4
        /*0020*/ 	.byte	0x04, 0x46
        /*0022*/ 	.short	(.L_12 - .L_11)


	//   ....[0]....
.L_11:
        /*0024*/ 	.word	0x00000360


	//----- nvinfo : EIATTR_EXIT_INSTR_OFFSETS
	.align		4
.L_12:
        /*0028*/ 	.byte	0x04, 0x1c
        /*002a*/ 	.short	(.L_14 - .L_13)


	//   ....[0]....
.L_13:
        /*002c*/ 	.word	0x00000370


	//----- nvinfo : EIATTR_CRS_STACK_SIZE
	.align		4
.L_14:
        /*0030*/ 	.byte	0x04, 0x1e
        /*0032*/ 	.short	(.L_16 - .L_15)
.L_15:
        /*0034*/ 	.word	0x00000000


	//----- nvinfo : EIATTR_SW_WAR
	.align		4
.L_16:
        /*0038*/ 	.byte	0x04, 0x36
        /*003a*/ 	.short	(.L_18 - .L_17)
.L_17:
        /*003c*/ 	.word	0x00000008
.L_18:


//--------------------- .nv.callgraph             --------------------------
	.section	.nv.callgraph,"",@"SHT_CUDA_CALLGRAPH"
	.align	4
	.sectionentsize	8
	.align		4
        /*0000*/ 	.word	0x00000000
	.align		4
        /*0004*/ 	.word	0xffffffff
	.align		4
        /*0008*/ 	.word	index@(_Z9factorialv)
	.align		4
        /*000c*/ 	.word	index@(vprintf)
	.align		4
        /*0010*/ 	.word	0x00000000
	.align		4
        /*0014*/ 	.word	0xfffffffe
	.align		4
        /*0018*/ 	.word	0x00000000
	.align		4
        /*001c*/ 	.word	0xfffffffd
	.align		4
        /*0020*/ 	.word	0x00000000
	.align		4
        /*0024*/ 	.word	0xfffffffc


//--------------------- .nv.constant4             --------------------------
	.section	.nv.constant4,"a",@progbits
	.align	8
	.align		8
.nv.constant4:
        /*0000*/ 	.dword	vprintf
	.align		8
        /*0008*/ 	.dword	$str


//--------------------- .text._Z9factorialv       --------------------------
	.section	.text._Z9factorialv,"ax",@progbits
	.align	128
        .global         _Z9factorialv
        .type           _Z9factorialv,@function
        .size           _Z9factorialv,(.L_x_9 - _Z9factorialv)
        .other          _Z9factorialv,@"STO_CUDA_ENTRY STV_DEFAULT"
_Z9factorialv:
.text._Z9factorialv:
[----:B------:R-:W0:Y:S01]  /*0000*/  LDC R1, c[0x0][0x37c] ;  /* 0x0000df00ff017b82 */ /* 0x000e220000000800 */
[----:B------:R-:W1:Y:S01]  /*0010*/  S2R R2, SR_TID.X ;  /* 0x0000000000027919 */ /* 0x000e620000002100 */
[----:B------:R-:W2:Y:S01]  /*0020*/  LDCU UR4, c[0x0][0x2f8] ;  /* 0x00005f00ff0477ac */ /* 0x000ea20008000800 */
[----:B0-----:R-:W-:Y:S01]  /*0030*/  VIADD R1, R1, 0xfffffff8 ;  /* 0xfffffff801017836 */ /* 0x001fe20000000000 */
[----:B------:R-:W-:Y:S01]  /*0040*/  BSSY.RECONVERGENT B0, `(.L_x_0) ;  /* 0x000001c000007945 */ /* 0x000fe20003800200 */
[----:B------:R-:W-:Y:S01]  /*0050*/  HFMA2 R5, -RZ, RZ, 0, 5.9604644775390625e-08 ;  /* 0x00000001ff057431 */ /* 0x000fe200000001ff */
[----:B------:R-:W0:Y:S02]  /*0060*/  LDCU UR5, c[0x0][0x2fc] ;  /* 0x00005f80ff0577ac */ /* 0x000e240008000800 */
[----:B--2---:R-:W-:-:S05]  /*0070*/  IADD3 R6, P1, PT, R1, UR4, RZ ;  /* 0x0000000401067c10 */ /* 0x004fca000ff3e0ff */
[----:B0-----:R-:W-:Y:S01]  /*0080*/  IMAD.X R7, RZ, RZ, UR5, P1 ;  /* 0x00000005ff077e24 */ /* 0x001fe200088e06ff */
[C---:B-1----:R-:W-:Y:S01]  /*0090*/  ISETP.GE.U32.AND P0, PT, R2.reuse, 0x3, PT ;  /* 0x000000030200780c */ /* 0x042fe20003f06070 */
[----:B------:R-:W-:-:S05]  /*00a0*/  VIADD R2, R2, 0x1 ;  /* 0x0000000102027836 */ /* 0x000fca0000000000 */
[----:B------:R-:W-:-:S07]  /*00b0*/  LOP3.LUT R4, R2, 0x3, RZ, 0xc0, !PT ;  /* 0x0000000302047812 */ /* 0x000fce00078ec0ff */
[----:B------:R-:W-:Y:S05]  /*00c0*/  @!P0 BRA `(.L_x_1) ;  /* 0x00000000004c8947 */ /* 0x000fea0003800000 */
[----:B------:R-:W-:Y:S01]  /*00d0*/  BSSY.RECONVERGENT B1, `(.L_x_2) ;  /* 0x0000011000017945 */ /* 0x000fe20003800200 */
[----:B------:R-:W-:Y:S01]  /*00e0*/  LOP3.LUT R0, R2, 0x7fc, RZ, 0xc0, !PT ;  /* 0x000007fc02007812 */ /* 0x000fe200078ec0ff */
[----:B------:R-:W-:Y:S01]  /*00f0*/  IMAD.MOV.U32 R10, RZ, RZ, 0x1 ;  /* 0x00000001ff0a7424 */ /* 0x000fe200078e00ff */
[----:B------:R-:W-:-:S07]  /*0100*/  MOV R5, 0x2 ;  /* 0x0000000200057802 */ /* 0x000fce0000000f00 */
.L_x_3:
[C---:B------:R-:W-:Y:S01]  /*0110*/  VIADD R8, R5.reuse, 0xffffffff ;  /* 0xffffffff05087836 */ /* 0x040fe20000000000 */
[C---:B------:R-:W-:Y:S01]  /*0120*/  ISETP.NE.AND P0, PT, R5.reuse, 0x2, PT ;  /* 0x000000020500780c */ /* 0x040fe20003f05270 */
[----:B------:R-:W-:Y:S02]  /*0130*/  VIADD R9, R10, 0x3 ;  /* 0x000000030a097836 */ /* 0x000fe40000000000 */
[----:B------:R-:W-:Y:S01]  /*0140*/  IMAD R8, R8, R3, RZ ;  /* 0x0000000308087224 */ /* 0x000fe200078e02ff */
[----:B------:R-:W-:Y:S01]  /*0150*/  IADD3 R3, PT, PT, R5, 0x2, RZ ;  /* 0x0000000205037810 */ /* 0x000fe20007ffe0ff */
[----:B------:R-:W-:-:S03]  /*0160*/  VIADD R10, R10, 0x4 ;  /* 0x000000040a0a7836 */ /* 0x000fc60000000000 */
[----:B------:R-:W-:Y:S02]  /*0170*/  SEL R8, R8, 0x1, P0 ;  /* 0x0000000108087807 */ /* 0x000fe40000000000 */
[----:B------:R-:W-:-:S03]  /*0180*/  ISETP.NE.AND P0, PT, R9, R0, PT ;  /* 0x000000000900720c */ /* 0x000fc60003f05270 */
[----:B------:R-:W-:-:S04]  /*0190*/  IMAD R8, R8, R5, RZ ;  /* 0x0000000508087224 */ /* 0x000fc800078e02ff */
[----:B------:R-:W-:Y:S02]  /*01a0*/  IMAD R8, R8, R5, R8 ;  /* 0x0000000508087224 */ /* 0x000fe400078e0208 */
[----:B------:R-:W-:Y:S02]  /*01b0*/  VIADD R5, R5, 0x4 ;  /* 0x0000000405057836 */ /* 0x000fe40000000000 */
[----:B------:R-:W-:Y:S02]  /*01c0*/  IMAD R3, R3, R8, RZ ;  /* 0x0000000803037224 */ /* 0x000fe400078e02ff */
[----:B------:R-:W-:Y:S05]  /*01d0*/  @P0 BRA `(.L_x_3) ;  /* 0xfffffffc00cc0947 */ /* 0x000fea000383ffff */
[----:B------:R-:W-:Y:S05]  /*01e0*/  BSYNC.RECONVERGENT B1 ;  /* 0x0000000000017941 */ /* 0x000fea0003800200 */
.L_x_2:
[----:B------:R-:W-:-:S07]  /*01f0*/  IADD3 R5, PT, PT, R5, -0x1, RZ ;  /* 0xffffffff05057810 */ /* 0x000fce0007ffe0ff */
.L_x_1:
[----:B------:R-:W-:Y:S05]  /*0200*/  BSYNC.RECONVERGENT B0 ;  /* 0x0000000000007941 */ /* 0x000fea0003800200 */
.L_x_0:
[----:B------:R-:W-:Y:S01]  /*0210*/  ISETP.NE.AND P0, PT, R4, RZ, PT ;  /* 0x000000ff0400720c */ /* 0x000fe20003f05270 */
[----:B------:R-:W-:Y:S01]  /*0220*/  BSSY.RECONVERGENT B0, `(.L_x_4) ;  /* 0x000000d000007945 */ /* 0x000fe20003800200 */
[----:B------:R-:W-:-:S11]  /*0230*/  MOV R0, 0x0 ;  /* 0x0000000000007802 */ /* 0x000fd60000000f00 */
[----:B------:R-:W-:Y:S05]  /*0240*/  @!P0 BRA `(.L_x_5) ;  /* 0x0000000000288947 */ /* 0x000fea0003800000 */
[----:B------:R-:W-:Y:S02]  /*0250*/  VIADD R8, R5, 0xffffffff ;  /* 0xffffffff05087836 */ /* 0x000fe40000000000 */
[----:B------:R-:W-:-:S07]  /*0260*/  IMAD.MOV R4, RZ, RZ, -R4 ;  /* 0x000000ffff047224 */ /* 0x000fce00078e0a04 */
.L_x_6:
[----:B------:R-:W-:Y:S01]  /*0270*/  IADD3 R4, PT, PT, R4, 0x1, RZ ;  /* 0x0000000104047810 */ /* 0x000fe20007ffe0ff */
[C---:B------:R-:W-:Y:S02]  /*0280*/  VIADD R5, R8.reuse, 0x1 ;  /* 0x0000000108057836 */ /* 0x040fe40000000000 */
[----:B------:R-:W-:Y:S01]  /*0290*/  IMAD R3, R8, R3, R3 ;  /* 0x0000000308037224 */ /* 0x000fe200078e0203 */
[----:B------:R-:W-:Y:S02]  /*02a0*/  ISETP.NE.AND P1, PT, R4, RZ, PT ;  /* 0x000000ff0400720c */ /* 0x000fe40003f25270 */
[----:B------:R-:W-:Y:S02]  /*02b0*/  ISETP.NE.AND P0, PT, R5, 0x1, PT ;  /* 0x000000010500780c */ /* 0x000fe40003f05270 */
[----:B------:R-:W-:Y:S02]  /*02c0*/  MOV R8, R5 ;  /* 0x0000000500087202 */ /* 0x000fe40000000f00 */
[----:B------:R-:W-:-:S07]  /*02d0*/  SEL R3, R3, 0x1, P0 ;  /* 0x0000000103037807 */ /* 0x000fce0000000000 */
[----:B------:R-:W-:Y:S05]  /*02e0*/  @P1 BRA `(.L_x_6) ;  /* 0xfffffffc00e01947 */ /* 0x000fea000383ffff */
.L_x_5:
[----:B------:R-:W-:Y:S05]  /*02f0*/  BSYNC.RECONVERGENT B0 ;  /* 0x0000000000007941 */ /* 0x000fea0003800200 */
.L_x_4:
[----:B------:R0:W1:Y:S01]  /*0300*/  LDC.64 R8, c[0x4][R0] ;  /* 0x0100000000087b82 */ /* 0x0000620000000a00 */
[----:B------:R0:W-:Y:S01]  /*0310*/  STL.64 [R1], R2 ;  /* 0x0000000201007387 */ /* 0x0001e20000100a00 */
[----:B------:R-:W2:Y:S02]  /*0320*/  LDCU.64 UR4, c[0x4][0x8] ;  /* 0x01000100ff0477ac */ /* 0x000ea40008000a00 */
[----:B--2---:R-:W-:Y:S01]  /*0330*/  IMAD.U32 R4, RZ, RZ, UR4 ;  /* 0x00000004ff047e24 */ /* 0x004fe2000f8e00ff */
[----:B0-----:R-:W-:-:S07]  /*0340*/  MOV R5, UR5 ;  /* 0x0000000500057c02 */ /* 0x001fce0008000f00 */
[----:B------:R-:W-:-:S07]  /*0350*/  LEPC R20, `(.L_x_7) ;  /* 0x000000001014794e */ /* 0x000fce0000000000 */
[----:B-1----:R-:W-:Y:S05]  /*0360*/  CALL.ABS.NOINC R8 ;  /* 0x0000000008007343 */ /* 0x002fea0003c00000 */
.L_x_7:
[----:B------:R-:W-:Y:S05]  /*0370*/  EXIT ;  /* 0x000000000000794d */ /* 0x000fea0003800000 */
.L_x_8:
[----:B------:R-:W-:-:S00]  /*0380*/  BRA `(.L_x_8) ;  /* 0xfffffffc00fc7947 */ /* 0x000fc0000383ffff */
[----:B------:R-:W-:-:S00]  /*0390*/  NOP ;  /* 0x0000000000007918 */ /* 0x000fc00000000000 */
        /* <DEDUP_REMOVED lines=14> */
.L_x_9:


//--------------------- .nv.global.init           --------------------------
	.section	.nv.global.init,"aw",@progbits
.nv.global.init:
	.type		$str,@object
	.size		$str,(.L_0 - $str)
$str:
        /*0000*/ 	.byte	0x25, 0x64, 0x21, 0x3d, 0x25, 0x64, 0x0a, 0x00
.L_0:


//--------------------- .nv.shared.reserved.0     --------------------------
	.section	.nv.shared.reserved.0,"aw",@nobits
	.weak		__nv_reservedSMEM_offset_0_alias
	.size		__nv_reservedSMEM_offset_0_alias, 0, 64
	.other		__nv_reservedSMEM_offset_0_alias,@"STO_CUDA_RESERVED_SHARED STV_DEFAULT"
__nv_reservedSMEM_offset_0_alias:
	.zero		0
	.zero		64


//--------------------- .nv.constant0._Z9factorialv --------------------------
	.section	.nv.constant0._Z9factorialv,"a",@progbits
	.sectionflags	@""
	.align	4
.nv.constant0._Z9factorialv:
	.zero		896


//--------------------- SYMBOLS --------------------------

	.type		.nv.reservedSmem.offset0,@object
	.size		.nv.reservedSmem.offset0,0x4
	.type		vprintf,@function
